//
// Generated by NVIDIA NVVM Compiler
//
// Compiler Build ID: CL-36424714
// Cuda compilation tools, release 13.0, V13.0.88
// Based on NVVM 20.0.0
//

.version 9.0
.target sm_100
.address_size 64

	// .globl	_Z14compute_kernelPi
// _ZZ14compute_kernelPiE10sharedData has been demoted

.visible .entry _Z14compute_kernelPi(
	.param .u64 .ptr .align 1 _Z14compute_kernelPi_param_0
)
{
	.reg .pred 	%p<3>;
	.reg .b32 	%r<9>;
	.reg .b64 	%rd<5>;
	// demoted variable
	.shared .align 4 .b8 _ZZ14compute_kernelPiE10sharedData[128];
	ld.param.u64 	%rd1, [_Z14compute_kernelPi_param_0];
	mov.u32 	%r3, %tid.x;
	mov.u32 	%r4, %ctaid.x;
	mov.u32 	%r5, %ntid.x;
	mad.lo.s32 	%r1, %r4, %r5, %r3;
	setp.gt.s32 	%p1, %r1, 1023;
	shl.b32 	%r6, %r3, 2;
	mov.u32 	%r7, _ZZ14compute_kernelPiE10sharedData;
	add.s32 	%r2, %r7, %r6;
	@%p1 bra 	$L__BB0_2;
	st.shared.u32 	[%r2], %r1;
$L__BB0_2:
	setp.gt.s32 	%p2, %r1, 1023;
	bar.sync 	0;
	@%p2 bra 	$L__BB0_4;
	ld.shared.u32 	%r8, [%r2];
	cvta.to.global.u64 	%rd2, %rd1;
	mul.wide.s32 	%rd3, %r1, 4;
	add.s64 	%rd4, %rd2, %rd3;
	st.global.u32 	[%rd4], %r8;
$L__BB0_4:
	bar.sync 	0;
	ret;

}


// ===== COMPILED SASS (sm_100) =====

	.target	sm_100

	.elftype	@"ET_EXEC"


//--------------------- .note.nv.tkinfo           --------------------------
	.section	.note.nv.tkinfo,"",@"SHT_NOTE"
	.sectionflags	@"SHF_NOTE_NV_TKINFO"
	.tkinfo
        /*0018*/ 	.word	0x00000002
        /*0030*/ 	.string	""
        /*0030*/ 	.string	"ptxas"
        /*0030*/ 	.string	"Cuda compilation tools, release 13.0, V13.0.88"
        /*0030*/ 	.string	"Build cuda_13.0.r13.0/compiler.36424714_0"
        /*0030*/ 	.string	"-arch sm_100 -m 64 "



//--------------------- .note.nv.cuinfo           --------------------------
	.section	.note.nv.cuinfo,"",@"SHT_NOTE"
	.sectionflags	@"SHF_NOTE_NV_CUINFO"
        /*0018*/ 	.short	0x0002
        /*001a*/ 	.short	0x0064
        /*001c*/ 	.short	0x0082
	.zero		2


//--------------------- .nv.info                  --------------------------
	.section	.nv.info,"",@"SHT_CUDA_INFO"
	.align	4


	//----- nvinfo : EIATTR_REGCOUNT
	.align		4
        /*0000*/ 	.byte	0x04, 0x2f
        /*0002*/ 	.short	(.L_1 - .L_0)
	.align		4
.L_0:
        /*0004*/ 	.word	index@(_Z14compute_kernelPi)
        /*0008*/ 	.word	0x0000000a


	//----- nvinfo : EIATTR_FRAME_SIZE
	.align		4
.L_1:
        /*000c*/ 	.byte	0x04, 0x11
        /*000e*/ 	.short	(.L_3 - .L_2)
	.align		4
.L_2:
        /*0010*/ 	.word	index@(_Z14compute_kernelPi)
        /*0014*/ 	.word	0x00000000


	//----- nvinfo : EIATTR_MIN_STACK_SIZE
	.align		4
.L_3:
        /*0018*/ 	.byte	0x04, 0x12
        /*001a*/ 	.short	(.L_5 - .L_4)
	.align		4
.L_4:
        /*001c*/ 	.word	index@(_Z14compute_kernelPi)
        /*0020*/ 	.word	0x00000000
.L_5:


//--------------------- .nv.compat                --------------------------
	.section	.nv.compat,"",@"SHT_CUDA_COMPAT_INFO"
	.align	4
        /*0000*/ 	.byte	0x02, 0x09, 0x00, 0x00, 0x02, 0x02, 0x01, 0x00, 0x02, 0x05, 0x05, 0x00, 0x03, 0x07, 0x01, 0x01
        /*0010*/ 	.byte	0x02, 0x03, 0x00, 0x00, 0x02, 0x06, 0x01, 0x00, 0x04, 0x0b, 0x08, 0x00, 0x09, 0x00, 0x00, 0x00
        /*0020*/ 	.byte	0x00, 0x00, 0x00, 0x00


//--------------------- .nv.info._Z14compute_kernelPi --------------------------
	.section	.nv.info._Z14compute_kernelPi,"",@"SHT_CUDA_INFO"
	.sectionflags	@""
	.align	4


	//----- nvinfo : EIATTR_CUDA_API_VERSION
	.align		4
        /*0000*/ 	.byte	0x04, 0x37
        /*0002*/ 	.short	(.L_7 - .L_6)
.L_6:
        /*0004*/ 	.word	0x00000082


	//----- nvinfo : EIATTR_KPARAM_INFO
	.align		4
.L_7:
        /*0008*/ 	.byte	0x04, 0x17
        /*000a*/ 	.short	(.L_9 - .L_8)
.L_8:
        /*000c*/ 	.word	0x00000000
        /*0010*/ 	.short	0x0000
        /*0012*/ 	.short	0x0000
        /*0014*/ 	.byte	0x00, 0xf5, 0x21, 0x00


	//----- nvinfo : EIATTR_SPARSE_MMA_MASK
	.align		4
.L_9:
        /*0018*/ 	.byte	0x03, 0x50
        /*001a*/ 	.short	0x0000


	//----- nvinfo : EIATTR_MAXREG_COUNT
	.align		4
        /*001c*/ 	.byte	0x03, 0x1b
        /*001e*/ 	.short	0x00ff


	//----- nvinfo : EIATTR_NUM_BARRIERS
	.align		4
        /*0020*/ 	.byte	0x02, 0x4c
        /*0022*/ 	.byte	0x01
	.zero		1


	//----- nvinfo : EIATTR_MERCURY_ISA_VERSION
	.align		4
        /*0024*/ 	.byte	0x03, 0x5f
        /*0026*/ 	.short	0x0101


	//----- nvinfo : EIATTR_VRC_CTA_INIT_COUNT
	.align		4
        /*0028*/ 	.byte	0x02, 0x4a
	.zero		1
	.zero		1


	//----- nvinfo : EIATTR_EXIT_INSTR_OFFSETS
	.align		4
        /*002c*/ 	.byte	0x04, 0x1c
        /*002e*/ 	.short	(.L_11 - .L_10)


	//   ....[0]....
.L_10:
        /*0030*/ 	.word	0x00000120


	//----- nvinfo : EIATTR_CBANK_PARAM_SIZE
	.align		4
.L_11:
        /*0034*/ 	.byte	0x03, 0x19
        /*0036*/ 	.short	0x0008


	//----- nvinfo : EIATTR_PARAM_CBANK
	.align		4
        /*0038*/ 	.byte	0x04, 0x0a
        /*003a*/ 	.short	(.L_13 - .L_12)
	.align		4
.L_12:
        /*003c*/ 	.word	index@(.nv.constant0._Z14compute_kernelPi)
        /*0040*/ 	.short	0x0380
        /*0042*/ 	.short	0x0008


	//----- nvinfo : EIATTR_SW_WAR
	.align		4
.L_13:
        /*0044*/ 	.byte	0x04, 0x36
        /*0046*/ 	.short	(.L_15 - .L_14)
.L_14:
        /*0048*/ 	.word	0x00000008
.L_15:


//--------------------- .nv.callgraph             --------------------------
	.section	.nv.callgraph,"",@"SHT_CUDA_CALLGRAPH"
	.align	4
	.sectionentsize	8
	.align		4
        /*0000*/ 	.word	0x00000000
	.align		4
        /*0004*/ 	.word	0xffffffff
	.align		4
        /*0008*/ 	.word	0x00000000
	.align		4
        /*000c*/ 	.word	0xfffffffe
	.align		4
        /*0010*/ 	.word	0x00000000
	.align		4
        /*0014*/ 	.word	0xfffffffd
	.align		4
        /*0018*/ 	.word	0x00000000
	.align		4
        /*001c*/ 	.word	0xfffffffc


//--------------------- .text._Z14compute_kernelPi --------------------------
	.section	.text._Z14compute_kernelPi,"ax",@progbits
	.align	128
        .global         _Z14compute_kernelPi
        .type           _Z14compute_kernelPi,@function
        .size           _Z14compute_kernelPi,(.L_x_1 - _Z14compute_kernelPi)
        .other          _Z14compute_kernelPi,@"STO_CUDA_ENTRY STV_DEFAULT"
_Z14compute_kernelPi:
.text._Z14compute_kernelPi:
[----:B------:R-:W-:Y:S01]  /*0000*/  LDC R1, c[0x0][0x37c] ;  /* 0x0000df00ff017b82 */ /* 0x000fe20000000800 */
[----:B------:R-:W0:Y:S07]  /*0010*/  S2R R0, SR_TID.X ;  /* 0x0000000000007919 */ /* 0x000e2e0000002100 */
[----:B------:R-:W0:Y:S08]  /*0020*/  S2UR UR4, SR_CTAID.X ;  /* 0x00000000000479c3 */ /* 0x000e300000002500 */
[----:B------:R-:W0:Y:S08]  /*0030*/  LDC R5, c[0x0][0x360] ;  /* 0x0000d800ff057b82 */ /* 0x000e300000000800 */
[----:B------:R-:W1:Y:S01]  /*0040*/  S2UR UR5, SR_CgaCtaId ;  /* 0x00000000000579c3 */ /* 0x000e620000008800 */
[----:B0-----:R-:W-:Y:S01]  /*0050*/  IMAD R5, R5, UR4, R0 ;  /* 0x0000000405057c24 */ /* 0x001fe2000f8e0200 */
[----:B------:R-:W-:-:S04]  /*0060*/  UMOV UR4, 0x400 ;  /* 0x0000040000047882 */ /* 0x000fc80000000000 */
[----:B------:R-:W-:Y:S01]  /*0070*/  ISETP.GT.AND P0, PT, R5, 0x3ff, PT ;  /* 0x000003ff0500780c */ /* 0x000fe20003f04270 */
[----:B-1----:R-:W-:-:S06]  /*0080*/  ULEA UR4, UR5, UR4, 0x18 ;  /* 0x0000000405047291 */ /* 0x002fcc000f8ec0ff */
[----:B------:R-:W-:-:S06]  /*0090*/  LEA R0, R0, UR4, 0x2 ;  /* 0x0000000400007c11 */ /* 0x000fcc000f8e10ff */
[----:B------:R-:W0:Y:S01]  /*00a0*/  @!P0 LDC.64 R2, c[0x0][0x380] ;  /* 0x0000e000ff028b82 */ /* 0x000e220000000a00 */
[----:B------:R-:W-:Y:S01]  /*00b0*/  @!P0 STS [R0], R5 ;  /* 0x0000000500008388 */ /* 0x000fe20000000800 */
[----:B------:R-:W1:Y:S06]  /*00c0*/  LDCU.64 UR4, c[0x0][0x358] ;  /* 0x00006b00ff0477ac */ /* 0x000e6c0008000a00 */
[----:B------:R-:W-:Y:S01]  /*00d0*/  BAR.SYNC.DEFER_BLOCKING 0x0 ;  /* 0x0000000000007b1d */ /* 0x000fe20000010000 */
[----:B0-----:R-:W-:-:S05]  /*00e0*/  @!P0 IMAD.WIDE R2, R5, 0x4, R2 ;  /* 0x0000000405028825 */ /* 0x001fca00078e0202 */
[----:B------:R-:W1:Y:S04]  /*00f0*/  @!P0 LDS R7, [R0] ;  /* 0x0000000000078984 */ /* 0x000e680000000800 */
[----:B-1----:R-:W-:Y:S01]  /*0100*/  @!P0 STG.E desc[UR4][R2.64], R7 ;  /* 0x0000000702008986 */ /* 0x002fe2000c101904 */
[----:B------:R-:W-:Y:S06]  /*0110*/  BAR.SYNC.DEFER_BLOCKING 0x0 ;  /* 0x0000000000007b1d */ /* 0x000fec0000010000 */
[----:B------:R-:W-:Y:S05]  /*0120*/  EXIT ;  /* 0x000000000000794d */ /* 0x000fea0003800000 */
.L_x_0:
[----:B------:R-:W-:-:S00]  /*0130*/  BRA `(.L_x_0) ;  /* 0xfffffffc00fc7947 */ /* 0x000fc0000383ffff */
[----:B------:R-:W-:-:S00]  /*0140*/  NOP ;  /* 0x0000000000007918 */ /* 0x000fc00000000000 */
        /* <DEDUP_REMOVED lines=11> */
.L_x_1:


//--------------------- .nv.shared._Z14compute_kernelPi --------------------------
	.section	.nv.shared._Z14compute_kernelPi,"aw",@nobits
	.sectionflags	@""
	.align	4
.nv.shared._Z14compute_kernelPi:
	.zero		1152


//--------------------- .nv.shared.reserved.0     --------------------------
	.section	.nv.shared.reserved.0,"aw",@nobits
	.weak		__nv_reservedSMEM_offset_0_alias
	.size		__nv_reservedSMEM_offset_0_alias, 0, 64
	.other		__nv_reservedSMEM_offset_0_alias,@"STO_CUDA_RESERVED_SHARED STV_DEFAULT"
__nv_reservedSMEM_offset_0_alias:
	.zero		0
	.zero		64


//--------------------- .nv.constant0._Z14compute_kernelPi --------------------------
	.section	.nv.constant0._Z14compute_kernelPi,"a",@progbits
	.sectionflags	@""
	.align	4
.nv.constant0._Z14compute_kernelPi:
	.zero		904


//--------------------- SYMBOLS --------------------------

	.type		.nv.reservedSmem.offset0,@object
	.size		.nv.reservedSmem.offset0,0x4
	.type		.nv.reservedSmem.cap,@object
	.size		.nv.reservedSmem.cap,0x4
